	.headerflags	@"EF_CUDA_TEXMODE_UNIFIED EF_CUDA_64BIT_ADDRESS EF_CUDA_SM86 EF_CUDA_VIRTUAL_SM(EF_CUDA_SM86)"
	.elftype	@"ET_EXEC"


//--------------------- .nv.info                  --------------------------
	.section	.nv.info,"",@"SHT_CUDA_INFO"
	.align	4


	//----- nvinfo : EIATTR_REGCOUNT
	.align		4
        /*0000*/ 	.byte	0x04, 0x2f
        /*0002*/ 	.short	(.L_1 - .L_0)
	.align		4
.L_0:
        /*0004*/ 	.word	index@(triton_)
        /*0008*/ 	.word	0x00000020


	//----- nvinfo : EIATTR_MIN_STACK_SIZE
	.align		4
.L_1:
        /*000c*/ 	.byte	0x04, 0x12
        /*000e*/ 	.short	(.L_3 - .L_2)
	.align		4
.L_2:
        /*0010*/ 	.word	index@(triton_)
        /*0014*/ 	.word	0x00000000


	//----- nvinfo : EIATTR_FRAME_SIZE
	.align		4
.L_3:
        /*0018*/ 	.byte	0x04, 0x11
        /*001a*/ 	.short	(.L_5 - .L_4)
	.align		4
.L_4:
        /*001c*/ 	.word	index@(triton_)
        /*0020*/ 	.word	0x00000000


	//----- nvinfo : EIATTR_MIN_STACK_SIZE
	.align		4
.L_5:
        /*0024*/ 	.byte	0x04, 0x12
        /*0026*/ 	.short	(.L_7 - .L_6)
	.align		4
.L_6:
        /*0028*/ 	.word	index@(triton_)
        /*002c*/ 	.word	0x00000000
.L_7:


//--------------------- .nv.info.triton_          --------------------------
	.section	.nv.info.triton_,"",@"SHT_CUDA_INFO"
	.sectionflags	@""
	.align	4


	//----- nvinfo : EIATTR_CUDA_API_VERSION
	.align		4
        /*0000*/ 	.byte	0x04, 0x37
        /*0002*/ 	.short	(.L_9 - .L_8)
.L_8:
        /*0004*/ 	.word	0x0000007c


	//----- nvinfo : EIATTR_SW2861232_WAR
	.align		4
.L_9:
        /*0008*/ 	.byte	0x01, 0x35
	.zero		2


	//----- nvinfo : EIATTR_PARAM_CBANK
	.align		4
        /*000c*/ 	.byte	0x04, 0x0a
        /*000e*/ 	.short	(.L_11 - .L_10)
	.align		4
.L_10:
        /*0010*/ 	.word	index@(.nv.constant0.triton_)
        /*0014*/ 	.short	0x0160
        /*0016*/ 	.short	0x0020


	//----- nvinfo : EIATTR_CBANK_PARAM_SIZE
	.align		4
.L_11:
        /*0018*/ 	.byte	0x03, 0x19
        /*001a*/ 	.short	0x0020


	//----- nvinfo : EIATTR_KPARAM_INFO
	.align		4
        /*001c*/ 	.byte	0x04, 0x17
        /*001e*/ 	.short	(.L_13 - .L_12)
.L_12:
        /*0020*/ 	.word	0x00000000
        /*0024*/ 	.short	0x0003
        /*0026*/ 	.short	0x0018
        /*0028*/ 	.byte	0x00, 0xf4, 0x21, 0x00


	//----- nvinfo : EIATTR_KPARAM_INFO
	.align		4
.L_13:
        /*002c*/ 	.byte	0x04, 0x17
        /*002e*/ 	.short	(.L_15 - .L_14)
.L_14:
        /*0030*/ 	.word	0x00000000
        /*0034*/ 	.short	0x0002
        /*0036*/ 	.short	0x0010
        /*0038*/ 	.byte	0x00, 0xf0, 0x11, 0x00


	//----- nvinfo : EIATTR_KPARAM_INFO
	.align		4
.L_15:
        /*003c*/ 	.byte	0x04, 0x17
        /*003e*/ 	.short	(.L_17 - .L_16)
.L_16:
        /*0040*/ 	.word	0x00000000
        /*0044*/ 	.short	0x0001
        /*0046*/ 	.short	0x0008
        /*0048*/ 	.byte	0x00, 0xf4, 0x21, 0x00


	//----- nvinfo : EIATTR_KPARAM_INFO
	.align		4
.L_17:
        /*004c*/ 	.byte	0x04, 0x17
        /*004e*/ 	.short	(.L_19 - .L_18)
.L_18:
        /*0050*/ 	.word	0x00000000
        /*0054*/ 	.short	0x0000
        /*0056*/ 	.short	0x0000
        /*0058*/ 	.byte	0x00, 0xf4, 0x21, 0x00


	//----- nvinfo : EIATTR_MAXREG_COUNT
	.align		4
.L_19:
        /*005c*/ 	.byte	0x03, 0x1b
        /*005e*/ 	.short	0x00ff


	//----- nvinfo : EIATTR_EXIT_INSTR_OFFSETS
	.align		4
        /*0060*/ 	.byte	0x04, 0x1c
        /*0062*/ 	.short	(.L_21 - .L_20)


	//   ....[0]....
.L_20:
        /*0064*/ 	.word	0x00000400


	//----- nvinfo : EIATTR_REQNTID
	.align		4
.L_21:
        /*0068*/ 	.byte	0x04, 0x10
        /*006a*/ 	.short	(.L_23 - .L_22)
.L_22:
        /*006c*/ 	.word	0x00000040
        /*0070*/ 	.word	0x00000001
        /*0074*/ 	.word	0x00000001
.L_23:


//--------------------- .nv.callgraph             --------------------------
	.section	.nv.callgraph,"",@"SHT_CUDA_CALLGRAPH"
	.align	4
	.sectionentsize	8
	.align		4
        /*0000*/ 	.word	0x00000000
	.align		4
        /*0004*/ 	.word	0xffffffff
	.align		4
        /*0008*/ 	.word	0x00000000
	.align		4
        /*000c*/ 	.word	0xfffffffe
	.align		4
        /*0010*/ 	.word	0x00000000
	.align		4
        /*0014*/ 	.word	0xfffffffd
	.align		4
        /*0018*/ 	.word	0x00000000
	.align		4
        /*001c*/ 	.word	0xfffffffc


//--------------------- .nv.rel.action            --------------------------
	.section	.nv.rel.action,"",@"SHT_CUDA_RELOCINFO"
	.align	8
	.sectionentsize	8
        /*0000*/ 	.byte	0x73, 0x00, 0x00, 0x00, 0x00, 0x00, 0x00, 0x00, 0x00, 0x00, 0x00, 0x11, 0x25, 0x00, 0x05, 0x36


//--------------------- .nv.constant0.triton_     --------------------------
	.section	.nv.constant0.triton_,"a",@progbits
	.sectionflags	@""
	.align	4
.nv.constant0.triton_:
	.zero		384


//--------------------- .text.triton_             --------------------------
	.section	.text.triton_,"ax",@progbits
	.sectioninfo	@"SHI_REGISTERS=32"
	.align	128
        .global         triton_
        .type           triton_,@function
        .size           triton_,(.L_x_1 - triton_)
        .other          triton_,@"STO_CUDA_ENTRY STV_DEFAULT"
triton_:
.text.triton_:
[----:B------:R-:W-:Y:S02]  /*0000*/  IMAD.MOV.U32 R1, RZ, RZ, c[0x0][0x28] ;  /* 0x00000a00ff017624 */ /* 0x000fe400078e00ff */
[----:B------:R-:W0:Y:S01]  /*0010*/  S2R R0, SR_TID.X ;  /* 0x0000000000007919 */ /* 0x000e220000002100 */
[----:B------:R-:W-:Y:S01]  /*0020*/  IMAD.MOV.U32 R29, RZ, RZ, 0x2 ;  /* 0x00000002ff1d7424 */ /* 0x000fe200078e00ff */
[----:B------:R-:W-:Y:S02]  /*0030*/  ULDC.64 UR4, c[0x0][0x118] ;  /* 0x0000460000047ab9 */ /* 0x000fe40000000a00 */
[----:B------:R-:W1:Y:S01]  /*0040*/  S2R R3, SR_CTAID.X ;  /* 0x0000000000037919 */ /* 0x000e620000002500 */
[----:B0-----:R-:W-:Y:S01]  /*0050*/  IMAD.SHL.U32 R0, R0, 0x8, RZ ;  /* 0x0000000800007824 */ /* 0x001fe200078e00ff */
[----:B-1----:R-:W-:-:S04]  /*0060*/  SHF.R.S32.HI R5, RZ, 0x14, R3 ;  /* 0x00000014ff057819 */ /* 0x002fc80000011403 */
[----:B------:R-:W-:Y:S02]  /*0070*/  LOP3.LUT R0, R0, 0x1f8, RZ, 0xc0, !PT ;  /* 0x000001f800007812 */ /* 0x000fe400078ec0ff */
[----:B------:R-:W-:-:S03]  /*0080*/  SGXT R5, R5, 0x1 ;  /* 0x000000010505781a */ /* 0x000fc60000000200 */
[----:B------:R-:W-:-:S05]  /*0090*/  IMAD R0, R3, 0x800, R0 ;  /* 0x0000080003007824 */ /* 0x000fca00078e0200 */
[C---:B------:R-:W-:Y:S02]  /*00a0*/  IADD3 R2, R0.reuse, 0x200, RZ ;  /* 0x0000020000027810 */ /* 0x040fe40007ffe0ff */
[C---:B------:R-:W-:Y:S02]  /*00b0*/  IADD3 R3, R0.reuse, 0x400, RZ ;  /* 0x0000040000037810 */ /* 0x040fe40007ffe0ff */
[C---:B------:R-:W-:Y:S02]  /*00c0*/  LEA.HI R6, R5.reuse, R0, RZ, 0x6 ;  /* 0x0000000005067211 */ /* 0x040fe400078f30ff */
[----:B------:R-:W-:Y:S02]  /*00d0*/  IADD3 R4, R0, 0x600, RZ ;  /* 0x0000060000047810 */ /* 0x000fe40007ffe0ff */
[CC--:B------:R-:W-:Y:S02]  /*00e0*/  LEA.HI R7, R5.reuse, R2.reuse, RZ, 0x6 ;  /* 0x0000000205077211 */ /* 0x0c0fe400078f30ff */
[----:B------:R-:W-:-:S02]  /*00f0*/  LEA.HI R9, R5, R2, RZ, 0xc ;  /* 0x0000000205097211 */ /* 0x000fc400078f60ff */
[CC--:B------:R-:W-:Y:S02]  /*0100*/  LEA.HI R2, R5.reuse, R3.reuse, RZ, 0x6 ;  /* 0x0000000305027211 */ /* 0x0c0fe400078f30ff */
[C---:B------:R-:W-:Y:S02]  /*0110*/  LEA.HI R11, R5.reuse, R3, RZ, 0xc ;  /* 0x00000003050b7211 */ /* 0x040fe400078f60ff */
[CC--:B------:R-:W-:Y:S02]  /*0120*/  LEA.HI R8, R5.reuse, R4.reuse, RZ, 0x6 ;  /* 0x0000000405087211 */ /* 0x0c0fe400078f30ff */
[C---:B------:R-:W-:Y:S02]  /*0130*/  LEA.HI R13, R5.reuse, R4, RZ, 0xc ;  /* 0x00000004050d7211 */ /* 0x040fe400078f60ff */
[----:B------:R-:W-:Y:S02]  /*0140*/  LOP3.LUT R3, R6, 0xfffffbc0, RZ, 0xc0, !PT ;  /* 0xfffffbc006037812 */ /* 0x000fe400078ec0ff */
[----:B------:R-:W-:-:S02]  /*0150*/  LEA.HI R5, R5, R0, RZ, 0xc ;  /* 0x0000000005057211 */ /* 0x000fc400078f60ff */
[----:B------:R-:W-:Y:S01]  /*0160*/  SHF.R.S32.HI R10, RZ, 0xc, R9 ;  /* 0x0000000cff0a7819 */ /* 0x000fe20000011409 */
[----:B------:R-:W-:Y:S01]  /*0170*/  IMAD.IADD R3, R0, 0x1, -R3 ;  /* 0x0000000100037824 */ /* 0x000fe200078e0a03 */
[----:B------:R-:W-:Y:S02]  /*0180*/  SHF.R.S32.HI R12, RZ, 0xc, R11 ;  /* 0x0000000cff0c7819 */ /* 0x000fe4000001140b */
[----:B------:R-:W-:Y:S01]  /*0190*/  SHF.R.S32.HI R4, RZ, 0xc, R5 ;  /* 0x0000000cff047819 */ /* 0x000fe20000011405 */
[----:B------:R-:W-:Y:S01]  /*01a0*/  IMAD R11, R10, 0x40, R3 ;  /* 0x000000400a0b7824 */ /* 0x000fe200078e0203 */
[----:B------:R-:W-:Y:S01]  /*01b0*/  SHF.R.S32.HI R14, RZ, 0xc, R13 ;  /* 0x0000000cff0e7819 */ /* 0x000fe2000001140d */
[--C-:B------:R-:W-:Y:S01]  /*01c0*/  IMAD R12, R12, 0x40, R3.reuse ;  /* 0x000000400c0c7824 */ /* 0x100fe200078e0203 */
[----:B------:R-:W-:Y:S01]  /*01d0*/  SHF.R.S32.HI R6, RZ, 0x6, R6 ;  /* 0x00000006ff067819 */ /* 0x000fe20000011406 */
[----:B------:R-:W-:Y:S01]  /*01e0*/  IMAD R10, R4, 0x40, R3 ;  /* 0x00000040040a7824 */ /* 0x000fe200078e0203 */
[----:B------:R-:W-:Y:S01]  /*01f0*/  SHF.R.S32.HI R7, RZ, 0x6, R7 ;  /* 0x00000006ff077819 */ /* 0x000fe20000011407 */
[----:B------:R-:W-:Y:S01]  /*0200*/  IMAD R14, R14, 0x40, R3 ;  /* 0x000000400e0e7824 */ /* 0x000fe200078e0203 */
[----:B------:R-:W-:-:S02]  /*0210*/  SHF.R.S32.HI R2, RZ, 0x6, R2 ;  /* 0x00000006ff027819 */ /* 0x000fc40000011402 */
[----:B------:R-:W-:Y:S02]  /*0220*/  SHF.R.S32.HI R8, RZ, 0x6, R8 ;  /* 0x00000006ff087819 */ /* 0x000fe40000011408 */
[----:B------:R-:W-:Y:S02]  /*0230*/  LEA.HI R3, R6, R6, RZ, 0x6 ;  /* 0x0000000606037211 */ /* 0x000fe400078f30ff */
[----:B------:R-:W-:Y:S02]  /*0240*/  LEA.HI R4, R7, R7, RZ, 0x6 ;  /* 0x0000000707047211 */ /* 0x000fe400078f30ff */
[----:B------:R-:W-:Y:S02]  /*0250*/  LEA.HI R5, R2, R2, RZ, 0x6 ;  /* 0x0000000202057211 */ /* 0x000fe400078f30ff */
[----:B------:R-:W-:Y:S02]  /*0260*/  LEA.HI R9, R8, R8, RZ, 0x6 ;  /* 0x0000000808097211 */ /* 0x000fe400078f30ff */
[----:B------:R-:W-:-:S02]  /*0270*/  LOP3.LUT R3, R3, 0x1ffc0, RZ, 0xc0, !PT ;  /* 0x0001ffc003037812 */ /* 0x000fc400078ec0ff */
[----:B------:R-:W-:Y:S02]  /*0280*/  LOP3.LUT R4, R4, 0x1ffc0, RZ, 0xc0, !PT ;  /* 0x0001ffc004047812 */ /* 0x000fe400078ec0ff */
[----:B------:R-:W-:Y:S01]  /*0290*/  LOP3.LUT R5, R5, 0x1ffc0, RZ, 0xc0, !PT ;  /* 0x0001ffc005057812 */ /* 0x000fe200078ec0ff */
[----:B------:R-:W-:Y:S01]  /*02a0*/  IMAD.IADD R3, R6, 0x1, -R3 ;  /* 0x0000000106037824 */ /* 0x000fe200078e0a03 */
[----:B------:R-:W-:Y:S01]  /*02b0*/  LOP3.LUT R9, R9, 0x1ffc0, RZ, 0xc0, !PT ;  /* 0x0001ffc009097812 */ /* 0x000fe200078ec0ff */
[----:B------:R-:W-:Y:S02]  /*02c0*/  IMAD.IADD R4, R7, 0x1, -R4 ;  /* 0x0000000107047824 */ /* 0x000fe400078e0a04 */
[----:B------:R-:W-:Y:S02]  /*02d0*/  IMAD.IADD R5, R2, 0x1, -R5 ;  /* 0x0000000102057824 */ /* 0x000fe400078e0a05 */
[----:B------:R-:W-:Y:S02]  /*02e0*/  IMAD.IADD R9, R8, 0x1, -R9 ;  /* 0x0000000108097824 */ /* 0x000fe400078e0a09 */
[----:B------:R-:W-:-:S02]  /*02f0*/  IMAD R3, R3, 0x8000, R10 ;  /* 0x0000800003037824 */ /* 0x000fc400078e020a */
[----:B------:R-:W-:Y:S02]  /*0300*/  IMAD R4, R4, 0x8000, R11 ;  /* 0x0000800004047824 */ /* 0x000fe400078e020b */
[----:B------:R-:W-:Y:S02]  /*0310*/  IMAD R6, R5, 0x8000, R12 ;  /* 0x0000800005067824 */ /* 0x000fe400078e020c */
[----:B------:R-:W-:Y:S02]  /*0320*/  IMAD R9, R9, 0x8000, R14 ;  /* 0x0000800009097824 */ /* 0x000fe400078e020e */
[----:B------:R-:W-:-:S04]  /*0330*/  IMAD.WIDE R2, R3, R29, c[0x0][0x160] ;  /* 0x0000580003027625 */ /* 0x000fc800078e021d */
[-C--:B------:R-:W-:Y:S01]  /*0340*/  IMAD.WIDE R4, R4, R29.reuse, c[0x0][0x160] ;  /* 0x0000580004047625 */ /* 0x080fe200078e021d */
[----:B------:R-:W2:Y:S03]  /*0350*/  LDG.E.128 R12, [R2.64] ;  /* 0x00000004020c7981 */ /* 0x000ea6000c1e1d00 */
[-C--:B------:R-:W-:Y:S01]  /*0360*/  IMAD.WIDE R6, R6, R29.reuse, c[0x0][0x160] ;  /* 0x0000580006067625 */ /* 0x080fe200078e021d */
[----:B------:R-:W3:Y:S03]  /*0370*/  LDG.E.128 R16, [R4.64] ;  /* 0x0000000404107981 */ /* 0x000ee6000c1e1d00 */
[-C--:B------:R-:W-:Y:S01]  /*0380*/  IMAD.WIDE R8, R9, R29.reuse, c[0x0][0x160] ;  /* 0x0000580009087625 */ /* 0x080fe200078e021d */
[----:B------:R-:W4:Y:S04]  /*0390*/  LDG.E.128 R20, [R6.64] ;  /* 0x0000000406147981 */ /* 0x000f28000c1e1d00 */
[----:B------:R-:W5:Y:S01]  /*03a0*/  LDG.E.128 R24, [R8.64] ;  /* 0x0000000408187981 */ /* 0x000f62000c1e1d00 */
[----:B------:R-:W-:-:S05]  /*03b0*/  IMAD.WIDE R10, R0, R29, c[0x0][0x168] ;  /* 0x00005a00000a7625 */ /* 0x000fca00078e021d */
[----:B--2---:R-:W-:Y:S04]  /*03c0*/  STG.E.128 [R10.64], R12 ;  /* 0x0000000c0a007986 */ /* 0x004fe8000c101d04 */
[----:B---3--:R-:W-:Y:S04]  /*03d0*/  STG.E.128 [R10.64+0x400], R16 ;  /* 0x000400100a007986 */ /* 0x008fe8000c101d04 */
[----:B----4-:R-:W-:Y:S04]  /*03e0*/  STG.E.128 [R10.64+0x800], R20 ;  /* 0x000800140a007986 */ /* 0x010fe8000c101d04 */
[----:B-----5:R-:W-:Y:S01]  /*03f0*/  STG.E.128 [R10.64+0xc00], R24 ;  /* 0x000c00180a007986 */ /* 0x020fe2000c101d04 */
[----:B------:R-:W-:Y:S05]  /*0400*/  EXIT ;  /* 0x000000000000794d */ /* 0x000fea0003800000 */
.L_x_0:
[----:B------:R-:W-:-:S00]  /*0410*/  BRA `(.L_x_0) ;  /* 0xfffffff000007947 */ /* 0x000fc0000383ffff */
[----:B------:R-:W-:-:S00]  /*0420*/  NOP ;  /* 0x0000000000007918 */ /* 0x000fc00000000000 */
        /* <DEDUP_REMOVED lines=13> */
.L_x_1:
